//
// Generated by NVIDIA NVVM Compiler
//
// Compiler Build ID: CL-36424714
// Cuda compilation tools, release 13.0, V13.0.88
// Based on NVVM 20.0.0
//

.version 9.0
.target sm_100
.address_size 64

	// .globl	_Z4add1PiS_S_
.extern .func  (.param .b32 func_retval0) vprintf
(
	.param .b64 vprintf_param_0,
	.param .b64 vprintf_param_1
)
;
.global .align 1 .b8 $str[19] = {80, 97, 114, 97, 109, 32, 97, 32, 118, 97, 108, 117, 101, 58, 32, 37, 100, 10};
.global .align 1 .b8 $str$1[19] = {80, 97, 114, 97, 109, 32, 98, 32, 118, 97, 108, 117, 101, 58, 32, 37, 100, 10};
.global .align 1 .b8 $str$2[20] = {82, 101, 115, 117, 108, 116, 32, 99, 32, 118, 97, 108, 117, 101, 58, 32, 37, 100, 10};

.visible .entry _Z4add1PiS_S_(
	.param .u64 .ptr .align 1 _Z4add1PiS_S__param_0,
	.param .u64 .ptr .align 1 _Z4add1PiS_S__param_1,
	.param .u64 .ptr .align 1 _Z4add1PiS_S__param_2
)
{
	.local .align 8 .b8 	__local_depot0[8];
	.reg .b64 	%SP;
	.reg .b64 	%SPL;
	.reg .b32 	%r<12>;
	.reg .b64 	%rd<15>;

	mov.u64 	%SPL, __local_depot0;
	cvta.local.u64 	%SP, %SPL;
	ld.param.u64 	%rd1, [_Z4add1PiS_S__param_0];
	ld.param.u64 	%rd2, [_Z4add1PiS_S__param_1];
	ld.param.u64 	%rd3, [_Z4add1PiS_S__param_2];
	cvta.to.global.u64 	%rd4, %rd3;
	cvta.to.global.u64 	%rd5, %rd2;
	cvta.to.global.u64 	%rd6, %rd1;
	add.u64 	%rd7, %SP, 0;
	add.u64 	%rd8, %SPL, 0;
	ld.global.u32 	%r1, [%rd6];
	st.local.u32 	[%rd8], %r1;
	mov.u64 	%rd9, $str;
	cvta.global.u64 	%rd10, %rd9;
	{ // callseq 0, 0
	.param .b64 param0;
	st.param.b64 	[param0], %rd10;
	.param .b64 param1;
	st.param.b64 	[param1], %rd7;
	.param .b32 retval0;
	call.uni (retval0), 
	vprintf, 
	(
	param0, 
	param1
	);
	ld.param.b32 	%r2, [retval0];
	} // callseq 0
	ld.global.u32 	%r4, [%rd5];
	st.local.u32 	[%rd8], %r4;
	mov.u64 	%rd11, $str$1;
	cvta.global.u64 	%rd12, %rd11;
	{ // callseq 1, 0
	.param .b64 param0;
	st.param.b64 	[param0], %rd12;
	.param .b64 param1;
	st.param.b64 	[param1], %rd7;
	.param .b32 retval0;
	call.uni (retval0), 
	vprintf, 
	(
	param0, 
	param1
	);
	ld.param.b32 	%r5, [retval0];
	} // callseq 1
	ld.global.u32 	%r7, [%rd6];
	ld.global.u32 	%r8, [%rd5];
	add.s32 	%r9, %r8, %r7;
	st.global.u32 	[%rd4], %r9;
	st.local.u32 	[%rd8], %r9;
	mov.u64 	%rd13, $str$2;
	cvta.global.u64 	%rd14, %rd13;
	{ // callseq 2, 0
	.param .b64 param0;
	st.param.b64 	[param0], %rd14;
	.param .b64 param1;
	st.param.b64 	[param1], %rd7;
	.param .b32 retval0;
	call.uni (retval0), 
	vprintf, 
	(
	param0, 
	param1
	);
	ld.param.b32 	%r10, [retval0];
	} // callseq 2
	ret;

}


// ===== COMPILED SASS (sm_100) =====

	.target	sm_100

	.elftype	@"ET_EXEC"


//--------------------- .note.nv.tkinfo           --------------------------
	.section	.note.nv.tkinfo,"",@"SHT_NOTE"
	.sectionflags	@"SHF_NOTE_NV_TKINFO"
	.tkinfo
        /*0018*/ 	.word	0x00000002
        /*0030*/ 	.string	""
        /*0030*/ 	.string	"ptxas"
        /*0030*/ 	.string	"Cuda compilation tools, release 13.0, V13.0.88"
        /*0030*/ 	.string	"Build cuda_13.0.r13.0/compiler.36424714_0"
        /*0030*/ 	.string	"-arch sm_100 -m 64 "



//--------------------- .note.nv.cuinfo           --------------------------
	.section	.note.nv.cuinfo,"",@"SHT_NOTE"
	.sectionflags	@"SHF_NOTE_NV_CUINFO"
        /*0018*/ 	.short	0x0002
        /*001a*/ 	.short	0x0064
        /*001c*/ 	.short	0x0082
	.zero		2


//--------------------- .nv.info                  --------------------------
	.section	.nv.info,"",@"SHT_CUDA_INFO"
	.align	4


	//----- nvinfo : EIATTR_REGCOUNT
	.align		4
        /*0000*/ 	.byte	0x04, 0x2f
        /*0002*/ 	.short	(.L_4 - .L_3)
	.align		4
.L_3:
        /*0004*/ 	.word	index@(_Z4add1PiS_S_)
        /*0008*/ 	.word	0x00000018


	//----- nvinfo : EIATTR_FRAME_SIZE
	.align		4
.L_4:
        /*000c*/ 	.byte	0x04, 0x11
        /*000e*/ 	.short	(.L_6 - .L_5)
	.align		4
.L_5:
        /*0010*/ 	.word	index@(_Z4add1PiS_S_)
        /*0014*/ 	.word	0x00000008


	//----- nvinfo : EIATTR_MIN_STACK_SIZE
	.align		4
.L_6:
        /*0018*/ 	.byte	0x04, 0x12
        /*001a*/ 	.short	(.L_8 - .L_7)
	.align		4
.L_7:
        /*001c*/ 	.word	index@(_Z4add1PiS_S_)
        /*0020*/ 	.word	0x00000008
.L_8:


//--------------------- .nv.compat                --------------------------
	.section	.nv.compat,"",@"SHT_CUDA_COMPAT_INFO"
	.align	4
        /*0000*/ 	.byte	0x02, 0x09, 0x00, 0x00, 0x02, 0x02, 0x01, 0x00, 0x02, 0x05, 0x05, 0x00, 0x03, 0x07, 0x01, 0x01
        /*0010*/ 	.byte	0x02, 0x03, 0x00, 0x00, 0x02, 0x06, 0x01, 0x00, 0x04, 0x0b, 0x08, 0x00, 0x09, 0x00, 0x00, 0x00
        /*0020*/ 	.byte	0x00, 0x00, 0x00, 0x00


//--------------------- .nv.info._Z4add1PiS_S_    --------------------------
	.section	.nv.info._Z4add1PiS_S_,"",@"SHT_CUDA_INFO"
	.sectionflags	@""
	.align	4


	//----- nvinfo : EIATTR_CUDA_API_VERSION
	.align		4
        /*0000*/ 	.byte	0x04, 0x37
        /*0002*/ 	.short	(.L_10 - .L_9)
.L_9:
        /*0004*/ 	.word	0x00000082


	//----- nvinfo : EIATTR_KPARAM_INFO
	.align		4
.L_10:
        /*0008*/ 	.byte	0x04, 0x17
        /*000a*/ 	.short	(.L_12 - .L_11)
.L_11:
        /*000c*/ 	.word	0x00000000
        /*0010*/ 	.short	0x0002
        /*0012*/ 	.short	0x0010
        /*0014*/ 	.byte	0x00, 0xf5, 0x21, 0x00


	//----- nvinfo : EIATTR_KPARAM_INFO
	.align		4
.L_12:
        /*0018*/ 	.byte	0x04, 0x17
        /*001a*/ 	.short	(.L_14 - .L_13)
.L_13:
        /*001c*/ 	.word	0x00000000
        /*0020*/ 	.short	0x0001
        /*0022*/ 	.short	0x0008
        /*0024*/ 	.byte	0x00, 0xf5, 0x21, 0x00


	//----- nvinfo : EIATTR_KPARAM_INFO
	.align		4
.L_14:
        /*0028*/ 	.byte	0x04, 0x17
        /*002a*/ 	.short	(.L_16 - .L_15)
.L_15:
        /*002c*/ 	.word	0x00000000
        /*0030*/ 	.short	0x0000
        /*0032*/ 	.short	0x0000
        /*0034*/ 	.byte	0x00, 0xf5, 0x21, 0x00


	//----- nvinfo : EIATTR_SPARSE_MMA_MASK
	.align		4
.L_16:
        /*0038*/ 	.byte	0x03, 0x50
        /*003a*/ 	.short	0x0000


	//----- nvinfo : EIATTR_MAXREG_COUNT
	.align		4
        /*003c*/ 	.byte	0x03, 0x1b
        /*003e*/ 	.short	0x00ff


	//----- nvinfo : EIATTR_EXTERNS
	.align		4
        /*0040*/ 	.byte	0x04, 0x0f
        /*0042*/ 	.short	(.L_18 - .L_17)


	//   ....[0]....
	.align		4
.L_17:
        /*0044*/ 	.word	index@(vprintf)


	//----- nvinfo : EIATTR_MERCURY_ISA_VERSION
	.align		4
.L_18:
        /*0048*/ 	.byte	0x03, 0x5f
        /*004a*/ 	.short	0x0101


	//----- nvinfo : EIATTR_VRC_CTA_INIT_COUNT
	.align		4
        /*004c*/ 	.byte	0x02, 0x4a
	.zero		1
	.zero		1


	//----- nvinfo : EIATTR_SYSCALL_OFFSETS
	.align		4
        /*0050*/ 	.byte	0x04, 0x46
        /*0052*/ 	.short	(.L_20 - .L_19)


	//   ....[0]....
.L_19:
        /*0054*/ 	.word	0x00000120


	//   ....[1]....
        /*0058*/ 	.word	0x000001d0


	//   ....[2]....
        /*005c*/ 	.word	0x000002d0


	//----- nvinfo : EIATTR_EXIT_INSTR_OFFSETS
	.align		4
.L_20:
        /*0060*/ 	.byte	0x04, 0x1c
        /*0062*/ 	.short	(.L_22 - .L_21)


	//   ....[0]....
.L_21:
        /*0064*/ 	.word	0x000002e0


	//----- nvinfo : EIATTR_CBANK_PARAM_SIZE
	.align		4
.L_22:
        /*0068*/ 	.byte	0x03, 0x19
        /*006a*/ 	.short	0x0018


	//----- nvinfo : EIATTR_PARAM_CBANK
	.align		4
        /*006c*/ 	.byte	0x04, 0x0a
        /*006e*/ 	.short	(.L_24 - .L_23)
	.align		4
.L_23:
        /*0070*/ 	.word	index@(.nv.constant0._Z4add1PiS_S_)
        /*0074*/ 	.short	0x0380
        /*0076*/ 	.short	0x0018


	//----- nvinfo : EIATTR_SW_WAR
	.align		4
.L_24:
        /*0078*/ 	.byte	0x04, 0x36
        /*007a*/ 	.short	(.L_26 - .L_25)
.L_25:
        /*007c*/ 	.word	0x00000008
.L_26:


//--------------------- .nv.callgraph             --------------------------
	.section	.nv.callgraph,"",@"SHT_CUDA_CALLGRAPH"
	.align	4
	.sectionentsize	8
	.align		4
        /*0000*/ 	.word	0x00000000
	.align		4
        /*0004*/ 	.word	0xffffffff
	.align		4
        /*0008*/ 	.word	index@(_Z4add1PiS_S_)
	.align		4
        /*000c*/ 	.word	index@(vprintf)
	.align		4
        /*0010*/ 	.word	0x00000000
	.align		4
        /*0014*/ 	.word	0xfffffffe
	.align		4
        /*0018*/ 	.word	0x00000000
	.align		4
        /*001c*/ 	.word	0xfffffffd
	.align		4
        /*0020*/ 	.word	0x00000000
	.align		4
        /*0024*/ 	.word	0xfffffffc


//--------------------- .nv.constant4             --------------------------
	.section	.nv.constant4,"a",@progbits
	.align	8
	.align		8
.nv.constant4:
        /*0000*/ 	.dword	vprintf
	.align		8
        /*0008*/ 	.dword	$str
	.align		8
        /*0010*/ 	.dword	$str$1
	.align		8
        /*0018*/ 	.dword	$str$2


//--------------------- .text._Z4add1PiS_S_       --------------------------
	.section	.text._Z4add1PiS_S_,"ax",@progbits
	.align	128
        .global         _Z4add1PiS_S_
        .type           _Z4add1PiS_S_,@function
        .size           _Z4add1PiS_S_,(.L_x_4 - _Z4add1PiS_S_)
        .other          _Z4add1PiS_S_,@"STO_CUDA_ENTRY STV_DEFAULT"
_Z4add1PiS_S_:
.text._Z4add1PiS_S_:
[----:B------:R-:W0:Y:S08]  /*0000*/  LDC R1, c[0x0][0x37c] ;  /* 0x0000df00ff017b82 */ /* 0x000e300000000800 */
[----:B------:R-:W1:Y:S01]  /*0010*/  LDC.64 R6, c[0x0][0x380] ;  /* 0x0000e000ff067b82 */ /* 0x000e620000000a00 */
[----:B------:R-:W1:Y:S01]  /*0020*/  LDCU.64 UR36, c[0x0][0x358] ;  /* 0x00006b00ff2477ac */ /* 0x000e620008000a00 */
[----:B0-----:R-:W-:Y:S01]  /*0030*/  VIADD R1, R1, 0xfffffff8 ;  /* 0xfffffff801017836 */ /* 0x001fe20000000000 */
[----:B------:R-:W0:Y:S01]  /*0040*/  LDCU UR4, c[0x0][0x2f8] ;  /* 0x00005f00ff0477ac */ /* 0x000e220008000800 */
[----:B------:R-:W-:Y:S01]  /*0050*/  MOV R2, 0x0 ;  /* 0x0000000000027802 */ /* 0x000fe20000000f00 */
[----:B------:R-:W2:Y:S01]  /*0060*/  LDCU UR5, c[0x0][0x2fc] ;  /* 0x00005f80ff0577ac */ /* 0x000ea20008000800 */
[----:B------:R-:W3:Y:S01]  /*0070*/  LDCU.64 UR6, c[0x4][0x8] ;  /* 0x01000100ff0677ac */ /* 0x000ee20008000a00 */
[----:B-1----:R1:W4:Y:S01]  /*0080*/  LDG.E R0, desc[UR36][R6.64] ;  /* 0x0000002406007981 */ /* 0x002322000c1e1900 */
[----:B------:R0:W4:Y:S02]  /*0090*/  LDC.64 R8, c[0x4][R2] ;  /* 0x0100000002087b82 */ /* 0x0001240000000a00 */
[----:B0-----:R-:W-:-:S05]  /*00a0*/  IADD3 R17, P0, PT, R1, UR4, RZ ;  /* 0x0000000401117c10 */ /* 0x001fca000ff1e0ff */
[----:B--2---:R-:W-:Y:S01]  /*00b0*/  IMAD.X R16, RZ, RZ, UR5, P0 ;  /* 0x00000005ff107e24 */ /* 0x004fe200080e06ff */
[----:B---3--:R-:W-:Y:S01]  /*00c0*/  MOV R4, UR6 ;  /* 0x0000000600047c02 */ /* 0x008fe20008000f00 */
[----:B------:R-:W-:Y:S02]  /*00d0*/  IMAD.U32 R5, RZ, RZ, UR7 ;  /* 0x00000007ff057e24 */ /* 0x000fe4000f8e00ff */
[----:B-1----:R-:W-:Y:S01]  /*00e0*/  IMAD.MOV.U32 R6, RZ, RZ, R17 ;  /* 0x000000ffff067224 */ /* 0x002fe200078e0011 */
[----:B------:R-:W-:Y:S01]  /*00f0*/  MOV R7, R16 ;  /* 0x0000001000077202 */ /* 0x000fe20000000f00 */
[----:B----4-:R0:W-:Y:S06]  /*0100*/  STL [R1], R0 ;  /* 0x0000000001007387 */ /* 0x0101ec0000100800 */
[----:B------:R-:W-:-:S07]  /*0110*/  LEPC R20, `(.L_x_0) ;  /* 0x000000001014794e */ /* 0x000fce0000000000 */
[----:B0-----:R-:W-:Y:S05]  /*0120*/  CALL.ABS.NOINC R8 ;  /* 0x0000000008007343 */ /* 0x001fea0003c00000 */
.L_x_0:
[----:B------:R-:W0:Y:S01]  /*0130*/  LDC.64 R8, c[0x0][0x388] ;  /* 0x0000e200ff087b82 */ /* 0x000e220000000a00 */
[----:B------:R-:W1:Y:S01]  /*0140*/  LDCU.64 UR4, c[0x4][0x10] ;  /* 0x01000200ff0477ac */ /* 0x000e620008000a00 */
[----:B0-----:R-:W2:Y:S06]  /*0150*/  LDG.E R8, desc[UR36][R8.64] ;  /* 0x0000002408087981 */ /* 0x001eac000c1e1900 */
[----:B------:R0:W3:Y:S01]  /*0160*/  LDC.64 R10, c[0x4][R2] ;  /* 0x01000000020a7b82 */ /* 0x0000e20000000a00 */
[----:B-1----:R-:W-:Y:S01]  /*0170*/  IMAD.U32 R4, RZ, RZ, UR4 ;  /* 0x00000004ff047e24 */ /* 0x002fe2000f8e00ff */
[----:B------:R-:W-:Y:S01]  /*0180*/  MOV R6, R17 ;  /* 0x0000001100067202 */ /* 0x000fe20000000f00 */
[----:B------:R-:W-:-:S02]  /*0190*/  IMAD.U32 R5, RZ, RZ, UR5 ;  /* 0x00000005ff057e24 */ /* 0x000fc4000f8e00ff */
[----:B------:R-:W-:Y:S01]  /*01a0*/  IMAD.MOV.U32 R7, RZ, RZ, R16 ;  /* 0x000000ffff077224 */ /* 0x000fe200078e0010 */
[----:B--23--:R0:W-:Y:S06]  /*01b0*/  STL [R1], R8 ;  /* 0x0000000801007387 */ /* 0x00c1ec0000100800 */
[----:B------:R-:W-:-:S07]  /*01c0*/  LEPC R20, `(.L_x_1) ;  /* 0x000000001014794e */ /* 0x000fce0000000000 */
[----:B0-----:R-:W-:Y:S05]  /*01d0*/  CALL.ABS.NOINC R10 ;  /* 0x000000000a007343 */ /* 0x001fea0003c00000 */
.L_x_1:
[----:B------:R-:W0:Y:S01]  /*01e0*/  LDC.64 R10, c[0x0][0x380] ;  /* 0x0000e000ff0a7b82 */ /* 0x000e220000000a00 */
[----:B------:R-:W1:Y:S07]  /*01f0*/  LDCU.64 UR4, c[0x4][0x18] ;  /* 0x01000300ff0477ac */ /* 0x000e6e0008000a00 */
[----:B------:R-:W2:Y:S01]  /*0200*/  LDC.64 R12, c[0x0][0x388] ;  /* 0x0000e200ff0c7b82 */ /* 0x000ea20000000a00 */
[----:B0-----:R-:W3:Y:S04]  /*0210*/  LDG.E R0, desc[UR36][R10.64] ;  /* 0x000000240a007981 */ /* 0x001ee8000c1e1900 */
[----:B--2---:R-:W3:Y:S03]  /*0220*/  LDG.E R13, desc[UR36][R12.64] ;  /* 0x000000240c0d7981 */ /* 0x004ee6000c1e1900 */
[----:B------:R-:W0:Y:S01]  /*0230*/  LDC.64 R8, c[0x0][0x390] ;  /* 0x0000e400ff087b82 */ /* 0x000e220000000a00 */
[----:B-1----:R-:W-:Y:S01]  /*0240*/  IMAD.U32 R4, RZ, RZ, UR4 ;  /* 0x00000004ff047e24 */ /* 0x002fe2000f8e00ff */
[----:B------:R-:W-:Y:S01]  /*0250*/  MOV R5, UR5 ;  /* 0x0000000500057c02 */ /* 0x000fe20008000f00 */
[----:B------:R-:W-:Y:S01]  /*0260*/  IMAD.MOV.U32 R6, RZ, RZ, R17 ;  /* 0x000000ffff067224 */ /* 0x000fe200078e0011 */
[----:B------:R-:W-:-:S04]  /*0270*/  MOV R7, R16 ;  /* 0x0000001000077202 */ /* 0x000fc80000000f00 */
[----:B------:R-:W1:Y:S01]  /*0280*/  LDC.64 R2, c[0x4][R2] ;  /* 0x0100000002027b82 */ /* 0x000e620000000a00 */
[----:B---3--:R-:W-:-:S05]  /*0290*/  IADD3 R0, PT, PT, R0, R13, RZ ;  /* 0x0000000d00007210 */ /* 0x008fca0007ffe0ff */
[----:B------:R2:W-:Y:S04]  /*02a0*/  STL [R1], R0 ;  /* 0x0000000001007387 */ /* 0x0005e80000100800 */
[----:B01----:R2:W-:Y:S02]  /*02b0*/  STG.E desc[UR36][R8.64], R0 ;  /* 0x0000000008007986 */ /* 0x0035e4000c101924 */
[----:B------:R-:W-:-:S07]  /*02c0*/  LEPC R20, `(.L_x_2) ;  /* 0x000000001014794e */ /* 0x000fce0000000000 */
[----:B--2---:R-:W-:Y:S05]  /*02d0*/  CALL.ABS.NOINC R2 ;  /* 0x0000000002007343 */ /* 0x004fea0003c00000 */
.L_x_2:
[----:B------:R-:W-:Y:S05]  /*02e0*/  EXIT ;  /* 0x000000000000794d */ /* 0x000fea0003800000 */
.L_x_3:
[----:B------:R-:W-:-:S00]  /*02f0*/  BRA `(.L_x_3) ;  /* 0xfffffffc00fc7947 */ /* 0x000fc0000383ffff */
[----:B------:R-:W-:-:S00]  /*0300*/  NOP ;  /* 0x0000000000007918 */ /* 0x000fc00000000000 */
[----:B------:R-:W-:-:S00]  /*0310*/  NOP ;  /* 0x0000000000007918 */ /* 0x000fc00000000000 */
[----:B------:R-:W-:-:S00]  /*0320*/  NOP ;  /* 0x0000000000007918 */ /* 0x000fc00000000000 */
[----:B------:R-:W-:-:S00]  /*0330*/  NOP ;  /* 0x0000000000007918 */ /* 0x000fc00000000000 */
[----:B------:R-:W-:-:S00]  /*0340*/  NOP ;  /* 0x0000000000007918 */ /* 0x000fc00000000000 */
[----:B------:R-:W-:-:S00]  /*0350*/  NOP ;  /* 0x0000000000007918 */ /* 0x000fc00000000000 */
[----:B------:R-:W-:-:S00]  /*0360*/  NOP ;  /* 0x0000000000007918 */ /* 0x000fc00000000000 */
[----:B------:R-:W-:-:S00]  /*0370*/  NOP ;  /* 0x0000000000007918 */ /* 0x000fc00000000000 */
.L_x_4:


//--------------------- .nv.global.init           --------------------------
	.section	.nv.global.init,"aw",@progbits
.nv.global.init:
	.type		$str,@object
	.size		$str,($str$1 - $str)
$str:
        /*0000*/ 	.byte	0x50, 0x61, 0x72, 0x61, 0x6d, 0x20, 0x61, 0x20, 0x76, 0x61, 0x6c, 0x75, 0x65, 0x3a, 0x20, 0x25
        /*0010*/ 	.byte	0x64, 0x0a, 0x00
	.type		$str$1,@object
	.size		$str$1,($str$2 - $str$1)
$str$1:
        /*0013*/ 	.byte	0x50, 0x61, 0x72, 0x61, 0x6d, 0x20, 0x62, 0x20, 0x76, 0x61, 0x6c, 0x75, 0x65, 0x3a, 0x20, 0x25
        /*0023*/ 	.byte	0x64, 0x0a, 0x00
	.type		$str$2,@object
	.size		$str$2,(.L_2 - $str$2)
$str$2:
        /*0026*/ 	.byte	0x52, 0x65, 0x73, 0x75, 0x6c, 0x74, 0x20, 0x63, 0x20, 0x76, 0x61, 0x6c, 0x75, 0x65, 0x3a, 0x20
        /*0036*/ 	.byte	0x25, 0x64, 0x0a, 0x00
.L_2:


//--------------------- .nv.shared.reserved.0     --------------------------
	.section	.nv.shared.reserved.0,"aw",@nobits
	.weak		__nv_reservedSMEM_offset_0_alias
	.size		__nv_reservedSMEM_offset_0_alias, 0, 64
	.other		__nv_reservedSMEM_offset_0_alias,@"STO_CUDA_RESERVED_SHARED STV_DEFAULT"
__nv_reservedSMEM_offset_0_alias:
	.zero		0
	.zero		64


//--------------------- .nv.constant0._Z4add1PiS_S_ --------------------------
	.section	.nv.constant0._Z4add1PiS_S_,"a",@progbits
	.sectionflags	@""
	.align	4
.nv.constant0._Z4add1PiS_S_:
	.zero		920


//--------------------- SYMBOLS --------------------------

	.type		.nv.reservedSmem.offset0,@object
	.size		.nv.reservedSmem.offset0,0x4
	.type		vprintf,@function
